//
// Generated by NVIDIA NVVM Compiler
//
// Compiler Build ID: CL-36424714
// Cuda compilation tools, release 13.0, V13.0.88
// Based on NVVM 20.0.0
//

.version 9.0
.target sm_100
.address_size 64

	// .globl	my_kernel_kernel0
// _ZZ17my_kernel_kernel0E20placeholder_d_shared has been demoted
// _ZZ17my_kernel_kernel0E18placeholder_shared has been demoted

.visible .entry my_kernel_kernel0(
	.param .u64 .ptr .align 1 my_kernel_kernel0_param_0,
	.param .u64 .ptr .align 1 my_kernel_kernel0_param_1,
	.param .u64 .ptr .align 1 my_kernel_kernel0_param_2
)
{
	.reg .pred 	%p<6>;
	.reg .b32 	%r<95>;
	.reg .b32 	%f<202>;
	.reg .b64 	%rd<47>;
	// demoted variable
	.shared .align 4 .b8 _ZZ17my_kernel_kernel0E20placeholder_d_shared[2048];
	// demoted variable
	.shared .align 4 .b8 _ZZ17my_kernel_kernel0E18placeholder_shared[1024];
	ld.param.u64 	%rd4, [my_kernel_kernel0_param_0];
	ld.param.u64 	%rd5, [my_kernel_kernel0_param_1];
	cvta.to.global.u64 	%rd1, %rd5;
	cvta.to.global.u64 	%rd2, %rd4;
	mov.u32 	%r1, %ctaid.x;
	shl.b32 	%r25, %r1, 9;
	and.b32  	%r26, %r25, 2147450880;
	shl.b32 	%r27, %r1, 8;
	mov.u32 	%r28, %tid.x;
	or.b32  	%r29, %r27, %r28;
	shl.b32 	%r2, %r28, 3;
	and.b32  	%r30, %r2, 8064;
	and.b32  	%r31, %r29, 14351;
	or.b32  	%r32, %r31, %r26;
	add.s32 	%r3, %r32, %r30;
	shl.b32 	%r33, %r28, 2;
	mov.u32 	%r34, _ZZ17my_kernel_kernel0E20placeholder_d_shared;
	add.s32 	%r4, %r34, %r33;
	shl.b32 	%r35, %r28, 6;
	add.s32 	%r36, %r35, 18432;
	and.b32  	%r5, %r36, 114688;
	add.s32 	%r37, %r35, 20480;
	and.b32  	%r6, %r37, 114688;
	add.s32 	%r38, %r35, 22528;
	and.b32  	%r7, %r38, 114688;
	add.s32 	%r39, %r35, 24576;
	and.b32  	%r40, %r39, 114688;
	add.s32 	%r41, %r3, %r40;
	add.s32 	%r8, %r41, 1024;
	add.s32 	%r42, %r35, 26624;
	and.b32  	%r43, %r42, 114688;
	add.s32 	%r44, %r3, %r43;
	add.s32 	%r9, %r44, 1280;
	add.s32 	%r45, %r35, 28672;
	and.b32  	%r46, %r45, 114688;
	add.s32 	%r47, %r3, %r46;
	add.s32 	%r10, %r47, 1536;
	add.s32 	%r48, %r35, 30720;
	and.b32  	%r49, %r48, 114688;
	add.s32 	%r50, %r3, %r49;
	add.s32 	%r11, %r50, 1792;
	and.b32  	%r12, %r27, 2147467264;
	shl.b32 	%r51, %r1, 10;
	or.b32  	%r52, %r51, %r28;
	and.b32  	%r53, %r52, 7183;
	or.b32  	%r54, %r53, %r12;
	add.s32 	%r13, %r54, %r30;
	mov.u32 	%r55, _ZZ17my_kernel_kernel0E18placeholder_shared;
	add.s32 	%r14, %r55, %r33;
	add.s32 	%r56, %r35, 10240;
	and.b32  	%r15, %r56, 122880;
	add.s32 	%r57, %r35, 12288;
	and.b32  	%r16, %r57, 122880;
	add.s32 	%r58, %r35, 14336;
	and.b32  	%r17, %r58, 122880;
	shl.b32 	%r59, %r28, 1;
	and.b32  	%r18, %r59, 2032;
	and.b32  	%r19, %r28, 7;
	shl.b32 	%r60, %r28, 4;
	and.b32  	%r20, %r60, 112;
	mov.b32 	%r93, 0;
	mov.f32 	%f194, 0f00000000;
	add.s32 	%r64, %r3, %r5;
	cvt.u64.u32 	%rd9, %r64;
	add.s32 	%r65, %r3, %r6;
	cvt.u64.u32 	%rd13, %r65;
	add.s32 	%r66, %r3, %r7;
	cvt.u64.u32 	%rd17, %r66;
	add.s32 	%r72, %r13, %r15;
	cvt.u64.u32 	%rd31, %r72;
	add.s32 	%r73, %r13, %r16;
	add.s32 	%r74, %r13, %r17;
	mov.f32 	%f195, %f194;
	mov.f32 	%f196, %f194;
	mov.f32 	%f197, %f194;
	mov.f32 	%f198, %f194;
	mov.f32 	%f199, %f194;
	mov.f32 	%f200, %f194;
	mov.f32 	%f201, %f194;
$L__BB0_1:
	bar.sync 	0;
	shl.b32 	%r62, %r93, 4;
	add.s32 	%r63, %r3, %r62;
	mul.wide.u32 	%rd6, %r63, 4;
	add.s64 	%rd7, %rd2, %rd6;
	ld.global.nc.f32 	%f26, [%rd7];
	st.shared.f32 	[%r4], %f26;
	ld.global.nc.f32 	%f27, [%rd7+1024];
	st.shared.f32 	[%r4+128], %f27;
	ld.global.nc.f32 	%f28, [%rd7+2048];
	st.shared.f32 	[%r4+256], %f28;
	ld.global.nc.f32 	%f29, [%rd7+3072];
	st.shared.f32 	[%r4+384], %f29;
	ld.global.nc.f32 	%f30, [%rd7+4096];
	st.shared.f32 	[%r4+512], %f30;
	ld.global.nc.f32 	%f31, [%rd7+5120];
	st.shared.f32 	[%r4+640], %f31;
	ld.global.nc.f32 	%f32, [%rd7+6144];
	st.shared.f32 	[%r4+768], %f32;
	ld.global.nc.f32 	%f33, [%rd7+7168];
	st.shared.f32 	[%r4+896], %f33;
	ld.global.nc.f32 	%f34, [%rd7+65536];
	st.shared.f32 	[%r4+1024], %f34;
	cvt.u64.u32 	%rd8, %r62;
	add.s64 	%rd10, %rd9, %rd8;
	shl.b64 	%rd11, %rd10, 2;
	add.s64 	%rd12, %rd2, %rd11;
	ld.global.nc.f32 	%f35, [%rd12+1024];
	st.shared.f32 	[%r4+1152], %f35;
	add.s64 	%rd14, %rd13, %rd8;
	shl.b64 	%rd15, %rd14, 2;
	add.s64 	%rd16, %rd2, %rd15;
	ld.global.nc.f32 	%f36, [%rd16+2048];
	st.shared.f32 	[%r4+1280], %f36;
	add.s64 	%rd18, %rd17, %rd8;
	shl.b64 	%rd19, %rd18, 2;
	add.s64 	%rd20, %rd2, %rd19;
	ld.global.nc.f32 	%f37, [%rd20+3072];
	st.shared.f32 	[%r4+1408], %f37;
	add.s32 	%r67, %r8, %r62;
	mul.wide.u32 	%rd21, %r67, 4;
	add.s64 	%rd22, %rd2, %rd21;
	ld.global.nc.f32 	%f38, [%rd22];
	st.shared.f32 	[%r4+1536], %f38;
	add.s32 	%r68, %r9, %r62;
	mul.wide.u32 	%rd23, %r68, 4;
	add.s64 	%rd24, %rd2, %rd23;
	ld.global.nc.f32 	%f39, [%rd24];
	st.shared.f32 	[%r4+1664], %f39;
	add.s32 	%r69, %r10, %r62;
	mul.wide.u32 	%rd25, %r69, 4;
	add.s64 	%rd26, %rd2, %rd25;
	ld.global.nc.f32 	%f40, [%rd26];
	st.shared.f32 	[%r4+1792], %f40;
	add.s32 	%r70, %r11, %r62;
	mul.wide.u32 	%rd27, %r70, 4;
	add.s64 	%rd28, %rd2, %rd27;
	ld.global.nc.f32 	%f41, [%rd28];
	st.shared.f32 	[%r4+1920], %f41;
	add.s32 	%r71, %r13, %r62;
	mul.wide.u32 	%rd29, %r71, 4;
	add.s64 	%rd30, %rd1, %rd29;
	ld.global.nc.f32 	%f42, [%rd30];
	st.shared.f32 	[%r14], %f42;
	ld.global.nc.f32 	%f43, [%rd30+1024];
	st.shared.f32 	[%r14+128], %f43;
	ld.global.nc.f32 	%f44, [%rd30+2048];
	st.shared.f32 	[%r14+256], %f44;
	ld.global.nc.f32 	%f45, [%rd30+3072];
	st.shared.f32 	[%r14+384], %f45;
	ld.global.nc.f32 	%f46, [%rd30+32768];
	st.shared.f32 	[%r14+512], %f46;
	add.s64 	%rd32, %rd31, %rd8;
	shl.b64 	%rd33, %rd32, 2;
	add.s64 	%rd34, %rd1, %rd33;
	ld.global.nc.f32 	%f47, [%rd34+1024];
	st.shared.f32 	[%r14+640], %f47;
	cvt.u64.u32 	%rd35, %r73;
	add.s64 	%rd36, %rd35, %rd8;
	shl.b64 	%rd37, %rd36, 2;
	add.s64 	%rd38, %rd1, %rd37;
	ld.global.nc.f32 	%f48, [%rd38+2048];
	st.shared.f32 	[%r14+768], %f48;
	cvt.u64.u32 	%rd39, %r74;
	add.s64 	%rd40, %rd39, %rd8;
	shl.b64 	%rd41, %rd40, 2;
	add.s64 	%rd42, %rd1, %rd41;
	ld.global.nc.f32 	%f49, [%rd42+3072];
	st.shared.f32 	[%r14+896], %f49;
	bar.sync 	0;
	mov.b32 	%r94, 0;
	mov.pred 	%p5, -1;
$L__BB0_2:
	mov.pred 	%p1, %p5;
	add.s32 	%r76, %r94, %r18;
	add.s32 	%r77, %r94, %r20;
	shl.b32 	%r78, %r76, 2;
	mov.u32 	%r79, _ZZ17my_kernel_kernel0E20placeholder_d_shared;
	add.s32 	%r80, %r79, %r78;
	ld.shared.f32 	%f50, [%r80];
	shl.b32 	%r81, %r77, 2;
	mov.u32 	%r82, _ZZ17my_kernel_kernel0E18placeholder_shared;
	add.s32 	%r83, %r82, %r81;
	ld.shared.f32 	%f51, [%r83];
	fma.rn.f32 	%f52, %f50, %f51, %f201;
	ld.shared.f32 	%f53, [%r80+256];
	fma.rn.f32 	%f54, %f53, %f51, %f199;
	ld.shared.f32 	%f55, [%r80+512];
	fma.rn.f32 	%f56, %f55, %f51, %f197;
	ld.shared.f32 	%f57, [%r80+768];
	fma.rn.f32 	%f58, %f57, %f51, %f195;
	ld.shared.f32 	%f59, [%r80+4];
	ld.shared.f32 	%f60, [%r83+4];
	fma.rn.f32 	%f61, %f59, %f60, %f52;
	ld.shared.f32 	%f62, [%r80+260];
	fma.rn.f32 	%f63, %f62, %f60, %f54;
	ld.shared.f32 	%f64, [%r80+516];
	fma.rn.f32 	%f65, %f64, %f60, %f56;
	ld.shared.f32 	%f66, [%r80+772];
	fma.rn.f32 	%f67, %f66, %f60, %f58;
	ld.shared.f32 	%f68, [%r80+8];
	ld.shared.f32 	%f69, [%r83+8];
	fma.rn.f32 	%f70, %f68, %f69, %f61;
	ld.shared.f32 	%f71, [%r80+264];
	fma.rn.f32 	%f72, %f71, %f69, %f63;
	ld.shared.f32 	%f73, [%r80+520];
	fma.rn.f32 	%f74, %f73, %f69, %f65;
	ld.shared.f32 	%f75, [%r80+776];
	fma.rn.f32 	%f76, %f75, %f69, %f67;
	ld.shared.f32 	%f77, [%r80+12];
	ld.shared.f32 	%f78, [%r83+12];
	fma.rn.f32 	%f79, %f77, %f78, %f70;
	ld.shared.f32 	%f80, [%r80+268];
	fma.rn.f32 	%f81, %f80, %f78, %f72;
	ld.shared.f32 	%f82, [%r80+524];
	fma.rn.f32 	%f83, %f82, %f78, %f74;
	ld.shared.f32 	%f84, [%r80+780];
	fma.rn.f32 	%f85, %f84, %f78, %f76;
	ld.shared.f32 	%f86, [%r80+16];
	ld.shared.f32 	%f87, [%r83+16];
	fma.rn.f32 	%f88, %f86, %f87, %f79;
	ld.shared.f32 	%f89, [%r80+272];
	fma.rn.f32 	%f90, %f89, %f87, %f81;
	ld.shared.f32 	%f91, [%r80+528];
	fma.rn.f32 	%f92, %f91, %f87, %f83;
	ld.shared.f32 	%f93, [%r80+784];
	fma.rn.f32 	%f94, %f93, %f87, %f85;
	ld.shared.f32 	%f95, [%r80+20];
	ld.shared.f32 	%f96, [%r83+20];
	fma.rn.f32 	%f97, %f95, %f96, %f88;
	ld.shared.f32 	%f98, [%r80+276];
	fma.rn.f32 	%f99, %f98, %f96, %f90;
	ld.shared.f32 	%f100, [%r80+532];
	fma.rn.f32 	%f101, %f100, %f96, %f92;
	ld.shared.f32 	%f102, [%r80+788];
	fma.rn.f32 	%f103, %f102, %f96, %f94;
	ld.shared.f32 	%f104, [%r80+24];
	ld.shared.f32 	%f105, [%r83+24];
	fma.rn.f32 	%f106, %f104, %f105, %f97;
	ld.shared.f32 	%f107, [%r80+280];
	fma.rn.f32 	%f108, %f107, %f105, %f99;
	ld.shared.f32 	%f109, [%r80+536];
	fma.rn.f32 	%f110, %f109, %f105, %f101;
	ld.shared.f32 	%f111, [%r80+792];
	fma.rn.f32 	%f112, %f111, %f105, %f103;
	ld.shared.f32 	%f113, [%r80+28];
	ld.shared.f32 	%f114, [%r83+28];
	fma.rn.f32 	%f201, %f113, %f114, %f106;
	ld.shared.f32 	%f115, [%r80+284];
	fma.rn.f32 	%f199, %f115, %f114, %f108;
	ld.shared.f32 	%f116, [%r80+540];
	fma.rn.f32 	%f197, %f116, %f114, %f110;
	ld.shared.f32 	%f117, [%r80+796];
	fma.rn.f32 	%f195, %f117, %f114, %f112;
	ld.shared.f32 	%f118, [%r80+1024];
	ld.shared.f32 	%f119, [%r83+512];
	fma.rn.f32 	%f120, %f118, %f119, %f200;
	ld.shared.f32 	%f121, [%r80+1280];
	fma.rn.f32 	%f122, %f121, %f119, %f198;
	ld.shared.f32 	%f123, [%r80+1536];
	fma.rn.f32 	%f124, %f123, %f119, %f196;
	ld.shared.f32 	%f125, [%r80+1792];
	fma.rn.f32 	%f126, %f125, %f119, %f194;
	ld.shared.f32 	%f127, [%r80+1028];
	ld.shared.f32 	%f128, [%r83+516];
	fma.rn.f32 	%f129, %f127, %f128, %f120;
	ld.shared.f32 	%f130, [%r80+1284];
	fma.rn.f32 	%f131, %f130, %f128, %f122;
	ld.shared.f32 	%f132, [%r80+1540];
	fma.rn.f32 	%f133, %f132, %f128, %f124;
	ld.shared.f32 	%f134, [%r80+1796];
	fma.rn.f32 	%f135, %f134, %f128, %f126;
	ld.shared.f32 	%f136, [%r80+1032];
	ld.shared.f32 	%f137, [%r83+520];
	fma.rn.f32 	%f138, %f136, %f137, %f129;
	ld.shared.f32 	%f139, [%r80+1288];
	fma.rn.f32 	%f140, %f139, %f137, %f131;
	ld.shared.f32 	%f141, [%r80+1544];
	fma.rn.f32 	%f142, %f141, %f137, %f133;
	ld.shared.f32 	%f143, [%r80+1800];
	fma.rn.f32 	%f144, %f143, %f137, %f135;
	ld.shared.f32 	%f145, [%r80+1036];
	ld.shared.f32 	%f146, [%r83+524];
	fma.rn.f32 	%f147, %f145, %f146, %f138;
	ld.shared.f32 	%f148, [%r80+1292];
	fma.rn.f32 	%f149, %f148, %f146, %f140;
	ld.shared.f32 	%f150, [%r80+1548];
	fma.rn.f32 	%f151, %f150, %f146, %f142;
	ld.shared.f32 	%f152, [%r80+1804];
	fma.rn.f32 	%f153, %f152, %f146, %f144;
	ld.shared.f32 	%f154, [%r80+1040];
	ld.shared.f32 	%f155, [%r83+528];
	fma.rn.f32 	%f156, %f154, %f155, %f147;
	ld.shared.f32 	%f157, [%r80+1296];
	fma.rn.f32 	%f158, %f157, %f155, %f149;
	ld.shared.f32 	%f159, [%r80+1552];
	fma.rn.f32 	%f160, %f159, %f155, %f151;
	ld.shared.f32 	%f161, [%r80+1808];
	fma.rn.f32 	%f162, %f161, %f155, %f153;
	ld.shared.f32 	%f163, [%r80+1044];
	ld.shared.f32 	%f164, [%r83+532];
	fma.rn.f32 	%f165, %f163, %f164, %f156;
	ld.shared.f32 	%f166, [%r80+1300];
	fma.rn.f32 	%f167, %f166, %f164, %f158;
	ld.shared.f32 	%f168, [%r80+1556];
	fma.rn.f32 	%f169, %f168, %f164, %f160;
	ld.shared.f32 	%f170, [%r80+1812];
	fma.rn.f32 	%f171, %f170, %f164, %f162;
	ld.shared.f32 	%f172, [%r80+1048];
	ld.shared.f32 	%f173, [%r83+536];
	fma.rn.f32 	%f174, %f172, %f173, %f165;
	ld.shared.f32 	%f175, [%r80+1304];
	fma.rn.f32 	%f176, %f175, %f173, %f167;
	ld.shared.f32 	%f177, [%r80+1560];
	fma.rn.f32 	%f178, %f177, %f173, %f169;
	ld.shared.f32 	%f179, [%r80+1816];
	fma.rn.f32 	%f180, %f179, %f173, %f171;
	ld.shared.f32 	%f181, [%r80+1052];
	ld.shared.f32 	%f182, [%r83+540];
	fma.rn.f32 	%f200, %f181, %f182, %f174;
	ld.shared.f32 	%f183, [%r80+1308];
	fma.rn.f32 	%f198, %f183, %f182, %f176;
	ld.shared.f32 	%f184, [%r80+1564];
	fma.rn.f32 	%f196, %f184, %f182, %f178;
	ld.shared.f32 	%f185, [%r80+1820];
	fma.rn.f32 	%f194, %f185, %f182, %f180;
	mov.b32 	%r94, 8;
	mov.pred 	%p5, 0;
	@%p1 bra 	$L__BB0_2;
	add.s32 	%r93, %r93, 1;
	setp.ne.s32 	%p4, %r93, 8;
	@%p4 bra 	$L__BB0_1;
	ld.param.u64 	%rd46, [my_kernel_kernel0_param_2];
	shl.b32 	%r84, %r1, 7;
	and.b32  	%r85, %r84, 7168;
	and.b32  	%r86, %r2, 8128;
	shl.b32 	%r87, %r1, 3;
	and.b32  	%r88, %r87, 56;
	add.s32 	%r89, %r12, %r19;
	add.s32 	%r90, %r89, %r86;
	add.s32 	%r91, %r90, %r88;
	add.s32 	%r92, %r91, %r85;
	cvta.to.global.u64 	%rd43, %rd46;
	mul.wide.u32 	%rd44, %r92, 4;
	add.s64 	%rd45, %rd43, %rd44;
	st.global.f32 	[%rd45], %f201;
	st.global.f32 	[%rd45+1024], %f199;
	st.global.f32 	[%rd45+2048], %f197;
	st.global.f32 	[%rd45+3072], %f195;
	st.global.f32 	[%rd45+32768], %f200;
	st.global.f32 	[%rd45+33792], %f198;
	st.global.f32 	[%rd45+34816], %f196;
	st.global.f32 	[%rd45+35840], %f194;
	ret;

}


// ===== COMPILED SASS (sm_100) =====

	.target	sm_100

	.elftype	@"ET_EXEC"


//--------------------- .note.nv.tkinfo           --------------------------
	.section	.note.nv.tkinfo,"",@"SHT_NOTE"
	.sectionflags	@"SHF_NOTE_NV_TKINFO"
	.tkinfo
        /*0018*/ 	.word	0x00000002
        /*0030*/ 	.string	""
        /*0030*/ 	.string	"ptxas"
        /*0030*/ 	.string	"Cuda compilation tools, release 13.0, V13.0.88"
        /*0030*/ 	.string	"Build cuda_13.0.r13.0/compiler.36424714_0"
        /*0030*/ 	.string	"-arch sm_100 -m 64 "



//--------------------- .note.nv.cuinfo           --------------------------
	.section	.note.nv.cuinfo,"",@"SHT_NOTE"
	.sectionflags	@"SHF_NOTE_NV_CUINFO"
        /*0018*/ 	.short	0x0002
        /*001a*/ 	.short	0x0064
        /*001c*/ 	.short	0x0082
	.zero		2


//--------------------- .nv.info                  --------------------------
	.section	.nv.info,"",@"SHT_CUDA_INFO"
	.align	4


	//----- nvinfo : EIATTR_REGCOUNT
	.align		4
        /*0000*/ 	.byte	0x04, 0x2f
        /*0002*/ 	.short	(.L_1 - .L_0)
	.align		4
.L_0:
        /*0004*/ 	.word	index@(my_kernel_kernel0)
        /*0008*/ 	.word	0x00000040


	//----- nvinfo : EIATTR_FRAME_SIZE
	.align		4
.L_1:
        /*000c*/ 	.byte	0x04, 0x11
        /*000e*/ 	.short	(.L_3 - .L_2)
	.align		4
.L_2:
        /*0010*/ 	.word	index@(my_kernel_kernel0)
        /*0014*/ 	.word	0x00000000


	//----- nvinfo : EIATTR_MIN_STACK_SIZE
	.align		4
.L_3:
        /*0018*/ 	.byte	0x04, 0x12
        /*001a*/ 	.short	(.L_5 - .L_4)
	.align		4
.L_4:
        /*001c*/ 	.word	index@(my_kernel_kernel0)
        /*0020*/ 	.word	0x00000000
.L_5:


//--------------------- .nv.compat                --------------------------
	.section	.nv.compat,"",@"SHT_CUDA_COMPAT_INFO"
	.align	4
        /*0000*/ 	.byte	0x02, 0x09, 0x00, 0x00, 0x02, 0x02, 0x01, 0x00, 0x02, 0x05, 0x05, 0x00, 0x03, 0x07, 0x01, 0x01
        /*0010*/ 	.byte	0x02, 0x03, 0x00, 0x00, 0x02, 0x06, 0x01, 0x00, 0x04, 0x0b, 0x08, 0x00, 0x09, 0x00, 0x00, 0x00
        /*0020*/ 	.byte	0x00, 0x00, 0x00, 0x00


//--------------------- .nv.info.my_kernel_kernel0 --------------------------
	.section	.nv.info.my_kernel_kernel0,"",@"SHT_CUDA_INFO"
	.sectionflags	@""
	.align	4


	//----- nvinfo : EIATTR_CUDA_API_VERSION
	.align		4
        /*0000*/ 	.byte	0x04, 0x37
        /*0002*/ 	.short	(.L_7 - .L_6)
.L_6:
        /*0004*/ 	.word	0x00000082


	//----- nvinfo : EIATTR_KPARAM_INFO
	.align		4
.L_7:
        /*0008*/ 	.byte	0x04, 0x17
        /*000a*/ 	.short	(.L_9 - .L_8)
.L_8:
        /*000c*/ 	.word	0x00000000
        /*0010*/ 	.short	0x0002
        /*0012*/ 	.short	0x0010
        /*0014*/ 	.byte	0x00, 0xf5, 0x21, 0x00


	//----- nvinfo : EIATTR_KPARAM_INFO
	.align		4
.L_9:
        /*0018*/ 	.byte	0x04, 0x17
        /*001a*/ 	.short	(.L_11 - .L_10)
.L_10:
        /*001c*/ 	.word	0x00000000
        /*0020*/ 	.short	0x0001
        /*0022*/ 	.short	0x0008
        /*0024*/ 	.byte	0x00, 0xf5, 0x21, 0x00


	//----- nvinfo : EIATTR_KPARAM_INFO
	.align		4
.L_11:
        /*0028*/ 	.byte	0x04, 0x17
        /*002a*/ 	.short	(.L_13 - .L_12)
.L_12:
        /*002c*/ 	.word	0x00000000
        /*0030*/ 	.short	0x0000
        /*0032*/ 	.short	0x0000
        /*0034*/ 	.byte	0x00, 0xf5, 0x21, 0x00


	//----- nvinfo : EIATTR_SPARSE_MMA_MASK
	.align		4
.L_13:
        /*0038*/ 	.byte	0x03, 0x50
        /*003a*/ 	.short	0x0000


	//----- nvinfo : EIATTR_MAXREG_COUNT
	.align		4
        /*003c*/ 	.byte	0x03, 0x1b
        /*003e*/ 	.short	0x00ff


	//----- nvinfo : EIATTR_NUM_BARRIERS
	.align		4
        /*0040*/ 	.byte	0x02, 0x4c
        /*0042*/ 	.byte	0x01
	.zero		1


	//----- nvinfo : EIATTR_MERCURY_ISA_VERSION
	.align		4
        /*0044*/ 	.byte	0x03, 0x5f
        /*0046*/ 	.short	0x0101


	//----- nvinfo : EIATTR_VRC_CTA_INIT_COUNT
	.align		4
        /*0048*/ 	.byte	0x02, 0x4a
	.zero		1
	.zero		1


	//----- nvinfo : EIATTR_EXIT_INSTR_OFFSETS
	.align		4
        /*004c*/ 	.byte	0x04, 0x1c
        /*004e*/ 	.short	(.L_15 - .L_14)


	//   ....[0]....
.L_14:
        /*0050*/ 	.word	0x00001140


	//----- nvinfo : EIATTR_CBANK_PARAM_SIZE
	.align		4
.L_15:
        /*0054*/ 	.byte	0x03, 0x19
        /*0056*/ 	.short	0x0018


	//----- nvinfo : EIATTR_PARAM_CBANK
	.align		4
        /*0058*/ 	.byte	0x04, 0x0a
        /*005a*/ 	.short	(.L_17 - .L_16)
	.align		4
.L_16:
        /*005c*/ 	.word	index@(.nv.constant0.my_kernel_kernel0)
        /*0060*/ 	.short	0x0380
        /*0062*/ 	.short	0x0018


	//----- nvinfo : EIATTR_SW_WAR
	.align		4
.L_17:
        /*0064*/ 	.byte	0x04, 0x36
        /*0066*/ 	.short	(.L_19 - .L_18)
.L_18:
        /*0068*/ 	.word	0x00000008
.L_19:


//--------------------- .nv.callgraph             --------------------------
	.section	.nv.callgraph,"",@"SHT_CUDA_CALLGRAPH"
	.align	4
	.sectionentsize	8
	.align		4
        /*0000*/ 	.word	0x00000000
	.align		4
        /*0004*/ 	.word	0xffffffff
	.align		4
        /*0008*/ 	.word	0x00000000
	.align		4
        /*000c*/ 	.word	0xfffffffe
	.align		4
        /*0010*/ 	.word	0x00000000
	.align		4
        /*0014*/ 	.word	0xfffffffd
	.align		4
        /*0018*/ 	.word	0x00000000
	.align		4
        /*001c*/ 	.word	0xfffffffc


//--------------------- .text.my_kernel_kernel0   --------------------------
	.section	.text.my_kernel_kernel0,"ax",@progbits
	.align	128
        .global         my_kernel_kernel0
        .type           my_kernel_kernel0,@function
        .size           my_kernel_kernel0,(.L_x_3 - my_kernel_kernel0)
        .other          my_kernel_kernel0,@"STO_CUDA_ENTRY STV_DEFAULT"
my_kernel_kernel0:
.text.my_kernel_kernel0:
[----:B------:R-:W-:Y:S01]  /*0000*/  LDC R1, c[0x0][0x37c] ;  /* 0x0000df00ff017b82 */ /* 0x000fe20000000800 */
[----:B------:R-:W0:Y:S07]  /*0010*/  S2R R0, SR_CTAID.X ;  /* 0x0000000000007919 */ /* 0x000e2e0000002500 */
[----:B------:R-:W1:Y:S01]  /*0020*/  S2UR UR5, SR_CgaCtaId ;  /* 0x00000000000579c3 */ /* 0x000e620000008800 */
[----:B------:R-:W-:Y:S01]  /*0030*/  UMOV UR4, 0x400 ;  /* 0x0000040000047882 */ /* 0x000fe20000000000 */
[----:B------:R-:W-:Y:S01]  /*0040*/  CS2R R50, SRZ ;  /* 0x0000000000327805 */ /* 0x000fe2000001ff00 */
[----:B------:R-:W2:Y:S01]  /*0050*/  S2R R38, SR_TID.X ;  /* 0x0000000000267919 */ /* 0x000ea20000002100 */
[----:B------:R-:W-:-:S02]  /*0060*/  CS2R R48, SRZ ;  /* 0x0000000000307805 */ /* 0x000fc4000001ff00 */
[----:B------:R-:W-:Y:S02]  /*0070*/  CS2R R52, SRZ ;  /* 0x0000000000347805 */ /* 0x000fe4000001ff00 */
[----:B------:R-:W-:Y:S01]  /*0080*/  CS2R R54, SRZ ;  /* 0x0000000000367805 */ /* 0x000fe2000001ff00 */
[----:B------:R-:W3:Y:S01]  /*0090*/  LDCU.64 UR10, c[0x0][0x358] ;  /* 0x00006b00ff0a77ac */ /* 0x000ee20008000a00 */
[----:B-1----:R-:W-:Y:S02]  /*00a0*/  ULEA UR6, UR5, UR4, 0x18 ;  /* 0x0000000405067291 */ /* 0x002fe4000f8ec0ff */
[----:B------:R-:W-:-:S04]  /*00b0*/  UIADD3 UR4, UPT, UPT, UR4, 0x800, URZ ;  /* 0x0000080004047890 */ /* 0x000fc8000fffe0ff */
[----:B------:R-:W-:Y:S01]  /*00c0*/  ULEA UR4, UR5, UR4, 0x18 ;  /* 0x0000000405047291 */ /* 0x000fe2000f8ec0ff */
[C---:B0-----:R-:W-:Y:S01]  /*00d0*/  SHF.L.U32 R3, R0.reuse, 0x8, RZ ;  /* 0x0000000800037819 */ /* 0x041fe200000006ff */
[C---:B------:R-:W-:Y:S01]  /*00e0*/  IMAD.SHL.U32 R2, R0.reuse, 0x200, RZ ;  /* 0x0000020000027824 */ /* 0x040fe200078e00ff */
[----:B------:R-:W-:Y:S02]  /*00f0*/  SHF.L.U32 R7, R0, 0xa, RZ ;  /* 0x0000000a00077819 */ /* 0x000fe400000006ff */
[--C-:B--2---:R-:W-:Y:S01]  /*0100*/  LOP3.LUT R5, R3, 0x380f, R38.reuse, 0xc8, !PT ;  /* 0x0000380f03057812 */ /* 0x104fe200078ec826 */
[C---:B------:R-:W-:Y:S01]  /*0110*/  IMAD.SHL.U32 R36, R38.reuse, 0x10, RZ ;  /* 0x0000001026247824 */ /* 0x040fe200078e00ff */
[----:B------:R-:W-:Y:S02]  /*0120*/  SHF.L.U32 R4, R38, 0x3, RZ ;  /* 0x0000000326047819 */ /* 0x000fe400000006ff */
[----:B------:R-:W-:Y:S02]  /*0130*/  LOP3.LUT R6, R7, 0x1c0f, R38, 0xc8, !PT ;  /* 0x00001c0f07067812 */ /* 0x000fe400078ec826 */
[----:B------:R-:W-:-:S02]  /*0140*/  LOP3.LUT R5, R5, 0x7fff8000, R2, 0xf8, !PT ;  /* 0x7fff800005057812 */ /* 0x000fc400078ef802 */
[----:B------:R-:W-:Y:S02]  /*0150*/  LOP3.LUT R4, R4, 0x1f80, RZ, 0xc0, !PT ;  /* 0x00001f8004047812 */ /* 0x000fe400078ec0ff */
[----:B------:R-:W-:Y:S02]  /*0160*/  LOP3.LUT R39, R6, 0x7fffc000, R3, 0xf8, !PT ;  /* 0x7fffc00006277812 */ /* 0x000fe400078ef803 */
[----:B------:R-:W-:Y:S02]  /*0170*/  SHF.L.U32 R2, R38, 0x6, RZ ;  /* 0x0000000626027819 */ /* 0x000fe400000006ff */
[C---:B------:R-:W-:Y:S01]  /*0180*/  IADD3 R45, PT, PT, R4.reuse, R5, RZ ;  /* 0x00000005042d7210 */ /* 0x040fe20007ffe0ff */
[----:B------:R-:W-:Y:S01]  /*0190*/  IMAD.IADD R39, R4, 0x1, R39 ;  /* 0x0000000104277824 */ /* 0x000fe200078e0227 */
[C---:B------:R-:W-:Y:S01]  /*01a0*/  IADD3 R3, PT, PT, R2.reuse, 0x4800, RZ ;  /* 0x0000480002037810 */ /* 0x040fe20007ffe0ff */
[C---:B------:R-:W-:Y:S01]  /*01b0*/  VIADD R9, R2.reuse, 0x7000 ;  /* 0x0000700002097836 */ /* 0x040fe20000000000 */
[C---:B------:R-:W-:Y:S01]  /*01c0*/  IADD3 R6, PT, PT, R2.reuse, 0x6000, RZ ;  /* 0x0000600002067810 */ /* 0x040fe20007ffe0ff */
[C---:B------:R-:W-:Y:S01]  /*01d0*/  VIADD R4, R2.reuse, 0x5000 ;  /* 0x0000500002047836 */ /* 0x040fe20000000000 */
[C---:B------:R-:W-:Y:S01]  /*01e0*/  IADD3 R12, PT, PT, R2.reuse, 0x2800, RZ ;  /* 0x00002800020c7810 */ /* 0x040fe20007ffe0ff */
[C---:B------:R-:W-:Y:S01]  /*01f0*/  VIADD R13, R2.reuse, 0x3000 ;  /* 0x00003000020d7836 */ /* 0x040fe20000000000 */
[----:B------:R-:W-:-:S02]  /*0200*/  IADD3 R7, PT, PT, R2, 0x6800, RZ ;  /* 0x0000680002077810 */ /* 0x000fc40007ffe0ff */
[C---:B------:R-:W-:Y:S02]  /*0210*/  IADD3 R11, PT, PT, R2.reuse, 0x7800, RZ ;  /* 0x00007800020b7810 */ /* 0x040fe40007ffe0ff */
[C---:B------:R-:W-:Y:S02]  /*0220*/  IADD3 R5, PT, PT, R2.reuse, 0x5800, RZ ;  /* 0x0000580002057810 */ /* 0x040fe40007ffe0ff */
[----:B------:R-:W-:Y:S02]  /*0230*/  IADD3 R15, PT, PT, R2, 0x3800, RZ ;  /* 0x00003800020f7810 */ /* 0x000fe40007ffe0ff */
[----:B------:R-:W-:Y:S02]  /*0240*/  LOP3.LUT R2, R3, 0x1c000, RZ, 0xc0, !PT ;  /* 0x0001c00003027812 */ /* 0x000fe400078ec0ff */
[----:B------:R-:W-:Y:S02]  /*0250*/  LOP3.LUT R8, R6, 0x1c000, RZ, 0xc0, !PT ;  /* 0x0001c00006087812 */ /* 0x000fe400078ec0ff */
[----:B------:R-:W-:Y:S01]  /*0260*/  LOP3.LUT R12, R12, 0x1e000, RZ, 0xc0, !PT ;  /* 0x0001e0000c0c7812 */ /* 0x000fe200078ec0ff */
[----:B------:R-:W-:Y:S01]  /*0270*/  IMAD.IADD R35, R45, 0x1, R2 ;  /* 0x000000012d237824 */ /* 0x000fe200078e0202 */
[----:B------:R-:W-:-:S02]  /*0280*/  SHF.L.U32 R37, R38, 0x1, RZ ;  /* 0x0000000126257819 */ /* 0x000fc400000006ff */
[----:B------:R-:W-:Y:S01]  /*0290*/  LOP3.LUT R42, R7, 0x1c000, RZ, 0xc0, !PT ;  /* 0x0001c000072a7812 */ /* 0x000fe200078ec0ff */
[----:B------:R-:W-:Y:S01]  /*02a0*/  IMAD.IADD R32, R39, 0x1, R12 ;  /* 0x0000000127207824 */ /* 0x000fe200078e020c */
[----:B------:R-:W-:Y:S02]  /*02b0*/  LOP3.LUT R10, R9, 0x1c000, RZ, 0xc0, !PT ;  /* 0x0001c000090a7812 */ /* 0x000fe400078ec0ff */
[----:B------:R-:W-:Y:S02]  /*02c0*/  LOP3.LUT R40, R11, 0x1c000, RZ, 0xc0, !PT ;  /* 0x0001c0000b287812 */ /* 0x000fe400078ec0ff */
[----:B------:R-:W-:Y:S02]  /*02d0*/  LOP3.LUT R4, R4, 0x1c000, RZ, 0xc0, !PT ;  /* 0x0001c00004047812 */ /* 0x000fe400078ec0ff */
[----:B------:R-:W-:Y:S02]  /*02e0*/  LOP3.LUT R6, R5, 0x1c000, RZ, 0xc0, !PT ;  /* 0x0001c00005067812 */ /* 0x000fe400078ec0ff */
[----:B------:R-:W-:-:S02]  /*02f0*/  LOP3.LUT R14, R13, 0x1e000, RZ, 0xc0, !PT ;  /* 0x0001e0000d0e7812 */ /* 0x000fc400078ec0ff */
[----:B------:R-:W-:Y:S02]  /*0300*/  LOP3.LUT R16, R15, 0x1e000, RZ, 0xc0, !PT ;  /* 0x0001e0000f107812 */ /* 0x000fe400078ec0ff */
[----:B------:R-:W-:Y:S02]  /*0310*/  LOP3.LUT R37, R37, 0x7f0, RZ, 0xc0, !PT ;  /* 0x000007f025257812 */ /* 0x000fe400078ec0ff */
[----:B------:R-:W-:Y:S02]  /*0320*/  LOP3.LUT R36, R36, 0x70, RZ, 0xc0, !PT ;  /* 0x0000007024247812 */ /* 0x000fe400078ec0ff */
[C---:B------:R-:W-:Y:S02]  /*0330*/  IADD3 R43, PT, PT, R45.reuse, 0x400, R8 ;  /* 0x000004002d2b7810 */ /* 0x040fe40007ffe008 */
[C---:B------:R-:W-:Y:S02]  /*0340*/  IADD3 R42, PT, PT, R45.reuse, 0x500, R42 ;  /* 0x000005002d2a7810 */ /* 0x040fe40007ffe02a */
[----:B------:R-:W-:-:S02]  /*0350*/  IADD3 R41, PT, PT, R45, 0x600, R10 ;  /* 0x000006002d297810 */ /* 0x000fc40007ffe00a */
[----:B------:R-:W-:Y:S02]  /*0360*/  IADD3 R40, PT, PT, R45, 0x700, R40 ;  /* 0x000007002d287810 */ /* 0x000fe40007ffe028 */
[----:B------:R-:W-:Y:S02]  /*0370*/  IADD3 R3, PT, PT, R39, R16, RZ ;  /* 0x0000001027037210 */ /* 0x000fe40007ffe0ff */
[C---:B------:R-:W-:Y:S02]  /*0380*/  IADD3 R34, PT, PT, R45.reuse, R4, RZ ;  /* 0x000000042d227210 */ /* 0x040fe40007ffe0ff */
[----:B------:R-:W-:Y:S02]  /*0390*/  IADD3 R33, PT, PT, R45, R6, RZ ;  /* 0x000000062d217210 */ /* 0x000fe40007ffe0ff */
[----:B------:R-:W-:Y:S02]  /*03a0*/  IADD3 R2, PT, PT, R39, R14, RZ ;  /* 0x0000000e27027210 */ /* 0x000fe40007ffe0ff */
[----:B------:R-:W-:-:S02]  /*03b0*/  LEA R44, R38, UR6, 0x2 ;  /* 0x00000006262c7c11 */ /* 0x000fc4000f8e10ff */
[----:B------:R-:W-:Y:S01]  /*03c0*/  LEA R38, R38, UR4, 0x2 ;  /* 0x0000000426267c11 */ /* 0x000fe2000f8e10ff */
[----:B---3--:R-:W-:-:S06]  /*03d0*/  UMOV UR4, URZ ;  /* 0x000000ff00047c82 */ /* 0x008fcc0008000000 */
.L_x_1:
[----:B------:R-:W0:Y:S01]  /*03e0*/  LDC.64 R6, c[0x0][0x380] ;  /* 0x0000e000ff067b82 */ /* 0x000e220000000a00 */
[----:B------:R-:W-:Y:S01]  /*03f0*/  USHF.L.U32 UR5, UR4, 0x4, URZ ;  /* 0x0000000404057899 */ /* 0x000fe200080006ff */
[----:B------:R-:W1:Y:S05]  /*0400*/  LDCU.128 UR12, c[0x0][0x380] ;  /* 0x00007000ff0c77ac */ /* 0x000e6a0008000c00 */
[----:B------:R-:W-:-:S05]  /*0410*/  IADD3 R5, PT, PT, R45, UR5, RZ ;  /* 0x000000052d057c10 */ /* 0x000fca000fffe0ff */
[----:B0-----:R-:W-:-:S05]  /*0420*/  IMAD.WIDE.U32 R4, R5, 0x4, R6 ;  /* 0x0000000405047825 */ /* 0x001fca00078e0006 */
[----:B------:R-:W2:Y:S04]  /*0430*/  LDG.E.CONSTANT R57, desc[UR10][R4.64] ;  /* 0x0000000a04397981 */ /* 0x000ea8000c1e9900 */
[----:B------:R-:W3:Y:S04]  /*0440*/  LDG.E.CONSTANT R23, desc[UR10][R4.64+0x400] ;  /* 0x0004000a04177981 */ /* 0x000ee8000c1e9900 */
[----:B------:R-:W4:Y:S04]  /*0450*/  LDG.E.CONSTANT R29, desc[UR10][R4.64+0xc00] ;  /* 0x000c000a041d7981 */ /* 0x000f28000c1e9900 */
[----:B------:R-:W5:Y:S04]  /*0460*/  LDG.E.CONSTANT R31, desc[UR10][R4.64+0x800] ;  /* 0x0008000a041f7981 */ /* 0x000f68000c1e9900 */
[----:B------:R-:W5:Y:S01]  /*0470*/  LDG.E.CONSTANT R15, desc[UR10][R4.64+0x1000] ;  /* 0x0010000a040f7981 */ /* 0x000f62000c1e9900 */
[----:B------:R-:W-:-:S03]  /*0480*/  VIADD R11, R43, UR5 ;  /* 0x000000052b0b7c36 */ /* 0x000fc60008000000 */
[----:B------:R-:W5:Y:S04]  /*0490*/  LDG.E.CONSTANT R13, desc[UR10][R4.64+0x1400] ;  /* 0x0014000a040d7981 */ /* 0x000f68000c1e9900 */
[----:B------:R-:W5:Y:S04]  /*04a0*/  LDG.E.CONSTANT R19, desc[UR10][R4.64+0x1800] ;  /* 0x0018000a04137981 */ /* 0x000f68000c1e9900 */
[----:B------:R-:W5:Y:S04]  /*04b0*/  LDG.E.CONSTANT R27, desc[UR10][R4.64+0x1c00] ;  /* 0x001c000a041b7981 */ /* 0x000f68000c1e9900 */
[----:B------:R0:W5:Y:S01]  /*04c0*/  LDG.E.CONSTANT R25, desc[UR10][R4.64+0x10000] ;  /* 0x0100000a04197981 */ /* 0x000162000c1e9900 */
[----:B------:R-:W-:Y:S01]  /*04d0*/  IMAD.WIDE.U32 R10, R11, 0x4, R6 ;  /* 0x000000040b0a7825 */ /* 0x000fe200078e0006 */
[----:B------:R-:W-:-:S02]  /*04e0*/  IADD3 R17, PT, PT, R42, UR5, RZ ;  /* 0x000000052a117c10 */ /* 0x000fc4000fffe0ff */
[----:B------:R-:W-:Y:S01]  /*04f0*/  IADD3 R9, PT, PT, R41, UR5, RZ ;  /* 0x0000000529097c10 */ /* 0x000fe2000fffe0ff */
[----:B------:R-:W-:Y:S01]  /*0500*/  VIADD R47, R40, UR5 ;  /* 0x00000005282f7c36 */ /* 0x000fe20008000000 */
[----:B------:R-:W-:Y:S01]  /*0510*/  BAR.SYNC.DEFER_BLOCKING 0x0 ;  /* 0x0000000000007b1d */ /* 0x000fe20000010000 */
[----:B0-----:R-:W-:-:S04]  /*0520*/  IADD3 R5, P0, PT, R35, UR5, RZ ;  /* 0x0000000523057c10 */ /* 0x001fc8000ff1e0ff */
[----:B------:R-:W-:Y:S01]  /*0530*/  IADD3.X R12, PT, PT, RZ, RZ, RZ, P0, !PT ;  /* 0x000000ffff0c7210 */ /* 0x000fe200007fe4ff */
[----:B------:R0:W5:Y:S01]  /*0540*/  LDG.E.CONSTANT R11, desc[UR10][R10.64] ;  /* 0x0000000a0a0b7981 */ /* 0x000162000c1e9900 */
[----:B-1----:R-:W-:Y:S01]  /*0550*/  LEA R4, P0, R5, UR12, 0x2 ;  /* 0x0000000c05047c11 */ /* 0x002fe2000f8010ff */
[----:B------:R-:W-:-:S03]  /*0560*/  IMAD.WIDE.U32 R16, R17, 0x4, R6 ;  /* 0x0000000411107825 */ /* 0x000fc600078e0006 */
[----:B------:R-:W-:Y:S01]  /*0570*/  LEA.HI.X R5, R5, UR13, R12, 0x2, P0 ;  /* 0x0000000d05057c11 */ /* 0x000fe200080f140c */
[--C-:B------:R-:W-:Y:S01]  /*0580*/  IMAD.WIDE.U32 R8, R9, 0x4, R6.reuse ;  /* 0x0000000409087825 */ /* 0x100fe200078e0006 */
[----:B------:R-:W-:Y:S01]  /*0590*/  IADD3 R61, PT, PT, R39, UR5, RZ ;  /* 0x00000005273d7c10 */ /* 0x000fe2000fffe0ff */
[----:B------:R-:W5:Y:S01]  /*05a0*/  LDG.E.CONSTANT R17, desc[UR10][R16.64] ;  /* 0x0000000a10117981 */ /* 0x000f62000c1e9900 */
[----:B0-----:R-:W-:Y:S01]  /*05b0*/  IADD3 R10, P0, PT, R34, UR5, RZ ;  /* 0x00000005220a7c10 */ /* 0x001fe2000ff1e0ff */
[----:B------:R-:W-:Y:S02]  /*05c0*/  IMAD.WIDE.U32 R6, R47, 0x4, R6 ;  /* 0x000000042f067825 */ /* 0x000fe400078e0006 */
[----:B------:R0:W5:Y:S01]  /*05d0*/  LDG.E.CONSTANT R21, desc[UR10][R8.64] ;  /* 0x0000000a08157981 */ /* 0x000162000c1e9900 */
[----:B------:R-:W-:Y:S02]  /*05e0*/  IADD3.X R47, PT, PT, RZ, RZ, RZ, P0, !PT ;  /* 0x000000ffff2f7210 */ /* 0x000fe400007fe4ff */
[C---:B------:R-:W-:Y:S01]  /*05f0*/  LEA R46, P0, R10.reuse, UR12, 0x2 ;  /* 0x0000000c0a2e7c11 */ /* 0x040fe2000f8010ff */
[----:B------:R1:W5:Y:S03]  /*0600*/  LDG.E.CONSTANT R59, desc[UR10][R6.64] ;  /* 0x0000000a063b7981 */ /* 0x000366000c1e9900 */
[----:B------:R-:W-:Y:S01]  /*0610*/  LEA.HI.X R47, R10, UR13, R47, 0x2, P0 ;  /* 0x0000000d0a2f7c11 */ /* 0x000fe200080f142f */
[----:B------:R1:W5:Y:S01]  /*0620*/  LDG.E.CONSTANT R5, desc[UR10][R4.64+0x400] ;  /* 0x0004000a04057981 */ /* 0x000362000c1e9900 */
[----:B0-----:R-:W-:Y:S01]  /*0630*/  IADD3 R9, P0, PT, R33, UR5, RZ ;  /* 0x0000000521097c10 */ /* 0x001fe2000ff1e0ff */
[----:B-1----:R-:W0:Y:S03]  /*0640*/  LDC.64 R6, c[0x0][0x388] ;  /* 0x0000e200ff067b82 */ /* 0x002e260000000a00 */
[----:B------:R-:W-:Y:S01]  /*0650*/  LEA R8, P1, R9, UR12, 0x2 ;  /* 0x0000000c09087c11 */ /* 0x000fe2000f8210ff */
[----:B------:R-:W5:Y:S01]  /*0660*/  LDG.E.CONSTANT R47, desc[UR10][R46.64+0x800] ;  /* 0x0008000a2e2f7981 */ /* 0x000f62000c1e9900 */
[----:B------:R-:W-:-:S05]  /*0670*/  IMAD.X R4, RZ, RZ, RZ, P0 ;  /* 0x000000ffff047224 */ /* 0x000fca00000e06ff */
[----:B------:R-:W-:Y:S02]  /*0680*/  LEA.HI.X R9, R9, UR13, R4, 0x2, P1 ;  /* 0x0000000d09097c11 */ /* 0x000fe400088f1404 */
[----:B------:R-:W-:-:S04]  /*0690*/  IADD3 R4, P0, PT, R32, UR5, RZ ;  /* 0x0000000520047c10 */ /* 0x000fc8000ff1e0ff */
[----:B------:R-:W5:Y:S04]  /*06a0*/  LDG.E.CONSTANT R9, desc[UR10][R8.64+0xc00] ;  /* 0x000c000a08097981 */ /* 0x000f68000c1e9900 */
[----:B--2---:R1:W-:Y:S02]  /*06b0*/  STS [R44], R57 ;  /* 0x000000392c007388 */ /* 0x0043e40000000800 */
[----:B-1----:R-:W-:Y:S02]  /*06c0*/  IADD3.X R57, PT, PT, RZ, RZ, RZ, P0, !PT ;  /* 0x000000ffff397210 */ /* 0x002fe400007fe4ff */
[----:B------:R-:W-:-:S04]  /*06d0*/  LEA R56, P0, R4, UR14, 0x2 ;  /* 0x0000000e04387c11 */ /* 0x000fc8000f8010ff */
[----:B------:R-:W-:Y:S02]  /*06e0*/  LEA.HI.X R57, R4, UR15, R57, 0x2, P0 ;  /* 0x0000000f04397c11 */ /* 0x000fe400080f1439 */
[----:B------:R-:W-:Y:S01]  /*06f0*/  IADD3 R4, P0, PT, R2, UR5, RZ ;  /* 0x0000000502047c10 */ /* 0x000fe2000ff1e0ff */
[----:B---3--:R0:W-:Y:S04]  /*0700*/  STS [R44+0x80], R23 ;  /* 0x000080172c007388 */ /* 0x0081e80000000800 */
[----:B----4-:R1:W-:Y:S04]  /*0710*/  STS [R44+0x180], R29 ;  /* 0x0001801d2c007388 */ /* 0x0103e80000000800 */
[----:B-----5:R2:W-:Y:S01]  /*0720*/  STS [R44+0x100], R31 ;  /* 0x0001001f2c007388 */ /* 0x0205e20000000800 */
[----:B0-----:R-:W-:-:S03]  /*0730*/  IMAD.WIDE.U32 R22, R61, 0x4, R6 ;  /* 0x000000043d167825 */ /* 0x001fc600078e0006 */
[----:B------:R0:W-:Y:S01]  /*0740*/  STS [R44+0x200], R15 ;  /* 0x0002000f2c007388 */ /* 0x0001e20000000800 */
[----:B------:R-:W-:Y:S01]  /*0750*/  IMAD.X R7, RZ, RZ, RZ, P0 ;  /* 0x000000ffff077224 */ /* 0x000fe200000e06ff */
[C---:B------:R-:W-:Y:S02]  /*0760*/  LEA R6, P0, R4.reuse, UR14, 0x2 ;  /* 0x0000000e04067c11 */ /* 0x040fe4000f8010ff */
[----:B------:R-:W3:Y:S02]  /*0770*/  LDG.E.CONSTANT R57, desc[UR10][R56.64+0x400] ;  /* 0x0004000a38397981 */ /* 0x000ee4000c1e9900 */
[----:B------:R-:W-:Y:S02]  /*0780*/  LEA.HI.X R7, R4, UR15, R7, 0x2, P0 ;  /* 0x0000000f04077c11 */ /* 0x000fe400080f1407 */
[----:B------:R-:W4:Y:S01]  /*0790*/  LDG.E.CONSTANT R61, desc[UR10][R22.64+0x400] ;  /* 0x0004000a163d7981 */ /* 0x000f22000c1e9900 */
[----:B------:R-:W-:-:S03]  /*07a0*/  IADD3 R10, P0, PT, R3, UR5, RZ ;  /* 0x00000005030a7c10 */ /* 0x000fc6000ff1e0ff */
[----:B-1----:R1:W5:Y:S04]  /*07b0*/  LDG.E.CONSTANT R29, desc[UR10][R6.64+0x800] ;  /* 0x0008000a061d7981 */ /* 0x002368000c1e9900 */
[----:B------:R-:W5:Y:S04]  /*07c0*/  LDG.E.CONSTANT R4, desc[UR10][R22.64] ;  /* 0x0000000a16047981 */ /* 0x000f68000c1e9900 */
[----:B--2---:R-:W2:Y:S01]  /*07d0*/  LDG.E.CONSTANT R31, desc[UR10][R22.64+0x800] ;  /* 0x0008000a161f7981 */ /* 0x004ea2000c1e9900 */
[C---:B-1----:R-:W-:Y:S02]  /*07e0*/  LEA R6, P1, R10.reuse, UR14, 0x2 ;  /* 0x0000000e0a067c11 */ /* 0x042fe4000f8210ff */
[----:B------:R-:W-:Y:S01]  /*07f0*/  IADD3.X R7, PT, PT, RZ, RZ, RZ, P0, !PT ;  /* 0x000000ffff077210 */ /* 0x000fe200007fe4ff */
[----:B0-----:R-:W2:Y:S03]  /*0800*/  LDG.E.CONSTANT R15, desc[UR10][R22.64+0xc00] ;  /* 0x000c000a160f7981 */ /* 0x001ea6000c1e9900 */
[----:B------:R-:W-:Y:S01]  /*0810*/  LEA.HI.X R7, R10, UR15, R7, 0x2, P1 ;  /* 0x0000000f0a077c11 */ /* 0x000fe200088f1407 */
[----:B------:R-:W2:Y:S05]  /*0820*/  LDG.E.CONSTANT R8, desc[UR10][R22.64+0x8000] ;  /* 0x0080000a16087981 */ /* 0x000eaa000c1e9900 */
[----:B------:R-:W2:Y:S01]  /*0830*/  LDG.E.CONSTANT R7, desc[UR10][R6.64+0xc00] ;  /* 0x000c000a06077981 */ /* 0x000ea2000c1e9900 */
[----:B------:R-:W0:Y:S03]  /*0840*/  S2UR UR6, SR_CgaCtaId ;  /* 0x00000000000679c3 */ /* 0x000e260000008800 */
[----:B------:R1:W-:Y:S04]  /*0850*/  STS [R44+0x280], R13 ;  /* 0x0002800d2c007388 */ /* 0x0003e80000000800 */
        /* <DEDUP_REMOVED lines=9> */
[----:B------:R1:W-:Y:S01]  /*08f0*/  STS [R44+0x580], R9 ;  /* 0x000580092c007388 */ /* 0x0003e20000000800 */
[----:B------:R-:W-:Y:S01]  /*0900*/  UMOV UR5, 0x400 ;  /* 0x0000040000057882 */ /* 0x000fe20000000000 */
[----:B------:R-:W-:-:S02]  /*0910*/  UIADD3 UR4, UPT, UPT, UR4, 0x1, URZ ;  /* 0x0000000104047890 */ /* 0x000fc4000fffe0ff */
[----:B------:R-:W-:Y:S02]  /*0920*/  UIADD3 UR8, UPT, UPT, UR5, 0x800, URZ ;  /* 0x0000080005087890 */ /* 0x000fe4000fffe0ff */
[----:B0-----:R-:W-:Y:S02]  /*0930*/  ULEA UR7, UR6, UR5, 0x18 ;  /* 0x0000000506077291 */ /* 0x001fe4000f8ec0ff */
[----:B------:R-:W-:Y:S02]  /*0940*/  UPLOP3.LUT UP0, UPT, UPT, UPT, UPT, 0x80, 0x8 ;  /* 0x000000000008789c */ /* 0x000fe40003f0f070 */
[----:B------:R-:W-:Y:S02]  /*0950*/  ULEA UR8, UR6, UR8, 0x18 ;  /* 0x0000000806087291 */ /* 0x000fe4000f8ec0ff */
[----:B------:R-:W-:Y:S01]  /*0960*/  UISETP.NE.AND UP2, UPT, UR4, 0x8, UPT ;  /* 0x000000080400788c */ /* 0x000fe2000bf45270 */
[----:B------:R-:W-:Y:S01]  /*0970*/  UMOV UR5, URZ ;  /* 0x000000ff00057c82 */ /* 0x000fe20008000000 */
[----:B---3--:R1:W-:Y:S04]  /*0980*/  STS [R38+0x280], R57 ;  /* 0x0002803926007388 */ /* 0x0083e80000000800 */
[----:B----4-:R1:W-:Y:S04]  /*0990*/  STS [R38+0x80], R61 ;  /* 0x0000803d26007388 */ /* 0x0103e80000000800 */
[----:B-----5:R1:W-:Y:S04]  /*09a0*/  STS [R38+0x300], R29 ;  /* 0x0003001d26007388 */ /* 0x0203e80000000800 */
[----:B------:R1:W-:Y:S04]  /*09b0*/  STS [R38], R4 ;  /* 0x0000000426007388 */ /* 0x0003e80000000800 */
[----:B--2---:R1:W-:Y:S04]  /*09c0*/  STS [R38+0x100], R31 ;  /* 0x0001001f26007388 */ /* 0x0043e80000000800 */
[----:B------:R1:W-:Y:S04]  /*09d0*/  STS [R38+0x180], R15 ;  /* 0x0001800f26007388 */ /* 0x0003e80000000800 */
[----:B------:R1:W-:Y:S04]  /*09e0*/  STS [R38+0x200], R8 ;  /* 0x0002000826007388 */ /* 0x0003e80000000800 */
[----:B------:R1:W-:Y:S01]  /*09f0*/  STS [R38+0x380], R7 ;  /* 0x0003800726007388 */ /* 0x0003e20000000800 */
[----:B------:R-:W-:Y:S06]  /*0a00*/  BAR.SYNC.DEFER_BLOCKING 0x0 ;  /* 0x0000000000007b1d */ /* 0x000fec0000010000 */
.L_x_0:
[----:B------:R-:W-:Y:S01]  /*0a10*/  IADD3 R46, PT, PT, R37, UR5, RZ ;  /* 0x00000005252e7c10 */ /* 0x000fe2000fffe0ff */
[----:B------:R-:W-:Y:S01]  /*0a20*/  UPLOP3.LUT UP1, UPT, UPT, UPT, UP0, 0x80, 0x8 ;  /* 0x000000000008789c */ /* 0x000fe20003f2f000 */
[----:B-1----:R-:W-:Y:S01]  /*0a30*/  IADD3 R47, PT, PT, R36, UR5, RZ ;  /* 0x00000005242f7c10 */ /* 0x002fe2000fffe0ff */
[----:B------:R-:W-:Y:S01]  /*0a40*/  UPLOP3.LUT UP0, UPT, UPT, UPT, UPT, 0x40, 0x4 ;  /* 0x000000000004789c */ /* 0x000fe20003f0e870 */
[----:B------:R-:W-:Y:S01]  /*0a50*/  LEA R46, R46, UR7, 0x2 ;  /* 0x000000072e2e7c11 */ /* 0x000fe2000f8e10ff */
[----:B------:R-:W-:Y:S01]  /*0a60*/  UMOV UR5, 0x8 ;  /* 0x0000000800057882 */ /* 0x000fe20000000000 */
[----:B------:R-:W-:-:S03]  /*0a70*/  LEA R47, R47, UR8, 0x2 ;  /* 0x000000082f2f7c11 */ /* 0x000fc6000f8e10ff */
[----:B------:R-:W-:Y:S04]  /*0a80*/  LDS.128 R12, [R46] ;  /* 0x000000002e0c7984 */ /* 0x000fe80000000c00 */
[----:B------:R-:W0:Y:S04]  /*0a90*/  LDS.128 R16, [R47] ;  /* 0x000000002f107984 */ /* 0x000e280000000c00 */
[----:B------:R-:W1:Y:S04]  /*0aa0*/  LDS.128 R20, [R46+0x100] ;  /* 0x000100002e147984 */ /* 0x000e680000000c00 */
[----:B------:R-:W2:Y:S04]  /*0ab0*/  LDS.128 R24, [R46+0x200] ;  /* 0x000200002e187984 */ /* 0x000ea80000000c00 */
[----:B------:R-:W3:Y:S04]  /*0ac0*/  LDS.128 R28, [R46+0x300] ;  /* 0x000300002e1c7984 */ /* 0x000ee80000000c00 */
[----:B------:R-:W-:Y:S04]  /*0ad0*/  LDS.128 R8, [R46+0x10] ;  /* 0x000010002e087984 */ /* 0x000fe80000000c00 */
[----:B------:R-:W4:Y:S01]  /*0ae0*/  LDS.128 R4, [R47+0x10] ;  /* 0x000010002f047984 */ /* 0x000f220000000c00 */
[----:B0-----:R-:W-:-:S04]  /*0af0*/  FFMA R12, R12, R16, R54 ;  /* 0x000000100c0c7223 */ /* 0x001fc80000000036 */
[----:B------:R-:W-:Y:S01]  /*0b00*/  FFMA R13, R13, R17, R12 ;  /* 0x000000110d0d7223 */ /* 0x000fe2000000000c */
[C---:B-1----:R-:W-:Y:S01]  /*0b10*/  FFMA R20, R16.reuse, R20, R53 ;  /* 0x0000001410147223 */ /* 0x042fe20000000035 */
[----:B--2---:R-:W-:Y:S02]  /*0b20*/  FFMA R24, R16, R24, R50 ;  /* 0x0000001810187223 */ /* 0x004fe40000000032 */
[----:B------:R-:W-:Y:S01]  /*0b30*/  FFMA R14, R14, R18, R13 ;  /* 0x000000120e0e7223 */ /* 0x000fe2000000000d */
[C---:B------:R-:W-:Y:S01]  /*0b40*/  FFMA R21, R17.reuse, R21, R20 ;  /* 0x0000001511157223 */ /* 0x040fe20000000014 */
[----:B---3--:R-:W-:Y:S01]  /*0b50*/  FFMA R28, R16, R28, R49 ;  /* 0x0000001c101c7223 */ /* 0x008fe20000000031 */
[C---:B------:R-:W-:Y:S02]  /*0b60*/  FFMA R25, R17.reuse, R25, R24 ;  /* 0x0000001911197223 */ /* 0x040fe40000000018 */
[----:B------:R-:W-:Y:S01]  /*0b70*/  FFMA R22, R18, R22, R21 ;  /* 0x0000001612167223 */ /* 0x000fe20000000015 */
[----:B------:R-:W-:Y:S01]  /*0b80*/  FFMA R29, R17, R29, R28 ;  /* 0x0000001d111d7223 */ /* 0x000fe2000000001c */
[----:B------:R-:W-:-:S02]  /*0b90*/  FFMA R17, R15, R19, R14 ;  /* 0x000000130f117223 */ /* 0x000fc4000000000e */
[C---:B------:R-:W-:Y:S01]  /*0ba0*/  FFMA R23, R19.reuse, R23, R22 ;  /* 0x0000001713177223 */ /* 0x040fe20000000016 */
[----:B------:R-:W0:Y:S01]  /*0bb0*/  LDS.128 R12, [R46+0x110] ;  /* 0x000110002e0c7984 */ /* 0x000e220000000c00 */
[C---:B------:R-:W-:Y:S01]  /*0bc0*/  FFMA R26, R18.reuse, R26, R25 ;  /* 0x0000001a121a7223 */ /* 0x040fe20000000019 */
[----:B------:R-:W-:Y:S01]  /*0bd0*/  FFMA R30, R18, R30, R29 ;  /* 0x0000001e121e7223 */ /* 0x000fe2000000001d */
[----:B----4-:R-:W-:Y:S02]  /*0be0*/  FFMA R8, R8, R4, R17 ;  /* 0x0000000408087223 */ /* 0x010fe40000000011 */
[C---:B------:R-:W-:Y:S01]  /*0bf0*/  FFMA R27, R19.reuse, R27, R26 ;  /* 0x0000001b131b7223 */ /* 0x040fe2000000001a */
[----:B------:R-:W-:Y:S01]  /*0c00*/  FFMA R31, R19, R31, R30 ;  /* 0x0000001f131f7223 */ /* 0x000fe2000000001e */
[----:B------:R-:W-:Y:S01]  /*0c10*/  FFMA R9, R9, R5, R8 ;  /* 0x0000000509097223 */ /* 0x000fe20000000008 */
[----:B------:R-:W1:Y:S03]  /*0c20*/  LDS.128 R16, [R46+0x210] ;  /* 0x000210002e107984 */ /* 0x000e660000000c00 */
[----:B------:R-:W-:-:S04]  /*0c30*/  FFMA R10, R10, R6, R9 ;  /* 0x000000060a0a7223 */ /* 0x000fc80000000009 */
[----:B------:R-:W-:Y:S02]  /*0c40*/  FFMA R54, R11, R7, R10 ;  /* 0x000000070b367223 */ /* 0x000fe4000000000a */
[----:B------:R-:W-:Y:S01]  /*0c50*/  LDS.128 R8, [R46+0x600] ;  /* 0x000600002e087984 */ /* 0x000fe20000000c00 */
[----:B0-----:R-:W-:-:S03]  /*0c60*/  FFMA R12, R4, R12, R23 ;  /* 0x0000000c040c7223 */ /* 0x001fc60000000017 */
[----:B------:R-:W0:Y:S01]  /*0c70*/  LDS.128 R20, [R46+0x310] ;  /* 0x000310002e147984 */ /* 0x000e220000000c00 */
[----:B------:R-:W-:Y:S01]  /*0c80*/  FFMA R13, R5, R13, R12 ;  /* 0x0000000d050d7223 */ /* 0x000fe2000000000c */
[----:B-1----:R-:W-:-:S03]  /*0c90*/  FFMA R16, R4, R16, R27 ;  /* 0x0000001004107223 */ /* 0x002fc6000000001b */
[C---:B------:R-:W-:Y:S01]  /*0ca0*/  FFMA R14, R6.reuse, R14, R13 ;  /* 0x0000000e060e7223 */ /* 0x040fe2000000000d */
[----:B------:R-:W-:Y:S01]  /*0cb0*/  LDS.128 R24, [R46+0x400] ;  /* 0x000400002e187984 */ /* 0x000fe20000000c00 */
[----:B------:R-:W-:Y:S02]  /*0cc0*/  FFMA R17, R5, R17, R16 ;  /* 0x0000001105117223 */ /* 0x000fe40000000010 */
[----:B------:R-:W-:Y:S02]  /*0cd0*/  FFMA R53, R7, R15, R14 ;  /* 0x0000000f07357223 */ /* 0x000fe4000000000e */
[----:B------:R-:W-:Y:S01]  /*0ce0*/  LDS.128 R12, [R46+0x700] ;  /* 0x000700002e0c7984 */ /* 0x000fe20000000c00 */
[----:B------:R-:W-:-:S04]  /*0cf0*/  FFMA R18, R6, R18, R17 ;  /* 0x0000001206127223 */ /* 0x000fc80000000011 */
[----:B------:R-:W-:Y:S02]  /*0d00*/  FFMA R50, R7, R19, R18 ;  /* 0x0000001307327223 */ /* 0x000fe40000000012 */
[----:B------:R-:W-:Y:S01]  /*0d10*/  LDS.128 R16, [R46+0x610] ;  /* 0x000610002e107984 */ /* 0x000fe20000000c00 */
[----:B0-----:R-:W-:-:S03]  /*0d20*/  FFMA R20, R4, R20, R31 ;  /* 0x0000001404147223 */ /* 0x001fc6000000001f */
[----:B------:R-:W0:Y:S01]  /*0d30*/  LDS.128 R28, [R47+0x200] ;  /* 0x000200002f1c7984 */ /* 0x000e220000000c00 */
[----:B------:R-:W-:-:S04]  /*0d40*/  FFMA R21, R5, R21, R20 ;  /* 0x0000001505157223 */ /* 0x000fc80000000014 */
[----:B------:R-:W-:-:S04]  /*0d50*/  FFMA R22, R6, R22, R21 ;  /* 0x0000001606167223 */ /* 0x000fc80000000015 */
[----:B------:R-:W-:Y:S02]  /*0d60*/  FFMA R49, R7, R23, R22 ;  /* 0x0000001707317223 */ /* 0x000fe40000000016 */
[----:B------:R-:W1:Y:S01]  /*0d70*/  LDS.128 R4, [R46+0x500] ;  /* 0x000500002e047984 */ /* 0x000e620000000c00 */
[----:B0-----:R-:W-:Y:S01]  /*0d80*/  FFMA R24, R24, R28, R55 ;  /* 0x0000001c18187223 */ /* 0x001fe20000000037 */
[C---:B------:R-:W-:Y:S01]  /*0d90*/  FFMA R8, R28.reuse, R8, R52 ;  /* 0x000000081c087223 */ /* 0x040fe20000000034 */
[----:B------:R-:W-:Y:S02]  /*0da0*/  FFMA R12, R28, R12, R51 ;  /* 0x0000000c1c0c7223 */ /* 0x000fe40000000033 */
[----:B------:R-:W-:Y:S01]  /*0db0*/  FFMA R25, R25, R29, R24 ;  /* 0x0000001d19197223 */ /* 0x000fe20000000018 */
[C---:B------:R-:W-:Y:S01]  /*0dc0*/  FFMA R9, R29.reuse, R9, R8 ;  /* 0x000000091d097223 */ /* 0x040fe20000000008 */
[----:B------:R-:W-:Y:S02]  /*0dd0*/  FFMA R13, R29, R13, R12 ;  /* 0x0000000d1d0d7223 */ /* 0x000fe4000000000c */
[----:B------:R-:W-:Y:S01]  /*0de0*/  FFMA R26, R26, R30, R25 ;  /* 0x0000001e1a1a7223 */ /* 0x000fe20000000019 */
[C---:B------:R-:W-:Y:S01]  /*0df0*/  FFMA R10, R30.reuse, R10, R9 ;  /* 0x0000000a1e0a7223 */ /* 0x040fe20000000009 */
[----:B------:R-:W-:Y:S01]  /*0e00*/  FFMA R14, R30, R14, R13 ;  /* 0x0000000e1e0e7223 */ /* 0x000fe2000000000d */
[----:B-1----:R-:W-:Y:S01]  /*0e10*/  FFMA R4, R28, R4, R48 ;  /* 0x000000041c047223 */ /* 0x002fe20000000030 */
[----:B------:R-:W-:Y:S01]  /*0e20*/  FFMA R27, R27, R31, R26 ;  /* 0x0000001f1b1b7223 */ /* 0x000fe2000000001a */
[----:B------:R-:W-:-:S02]  /*0e30*/  FFMA R23, R31, R11, R10 ;  /* 0x0000000b1f177223 */ /* 0x000fc4000000000a */
[----:B------:R-:W-:Y:S01]  /*0e40*/  FFMA R5, R29, R5, R4 ;  /* 0x000000051d057223 */ /* 0x000fe20000000004 */
[----:B------:R-:W-:Y:S03]  /*0e50*/  LDS.128 R8, [R46+0x410] ;  /* 0x000410002e087984 */ /* 0x000fe60000000c00 */
[----:B------:R-:W-:-:S04]  /*0e60*/  FFMA R6, R30, R6, R5 ;  /* 0x000000061e067223 */ /* 0x000fc80000000005 */
[C---:B------:R-:W-:Y:S01]  /*0e70*/  FFMA R21, R31.reuse, R7, R6 ;  /* 0x000000071f157223 */ /* 0x040fe20000000006 */
[----:B------:R-:W-:Y:S01]  /*0e80*/  FFMA R31, R31, R15, R14 ;  /* 0x0000000f1f1f7223 */ /* 0x000fe2000000000e */
[----:B------:R-:W0:Y:S04]  /*0e90*/  LDS.128 R4, [R47+0x210] ;  /* 0x000210002f047984 */ /* 0x000e280000000c00 */
[----:B------:R-:W1:Y:S01]  /*0ea0*/  LDS.128 R12, [R46+0x510] ;  /* 0x000510002e0c7984 */ /* 0x000e620000000c00 */
[----:B0-----:R-:W-:Y:S01]  /*0eb0*/  FFMA R16, R4, R16, R23 ;  /* 0x0000001004107223 */ /* 0x001fe20000000017 */
[----:B------:R-:W-:Y:S01]  /*0ec0*/  FFMA R8, R8, R4, R27 ;  /* 0x0000000408087223 */ /* 0x000fe2000000001b */
[----:B-1----:R-:W-:-:S03]  /*0ed0*/  FFMA R12, R4, R12, R21 ;  /* 0x0000000c040c7223 */ /* 0x002fc60000000015 */
[----:B------:R-:W-:Y:S01]  /*0ee0*/  FFMA R9, R9, R5, R8 ;  /* 0x0000000509097223 */ /* 0x000fe20000000008 */
[----:B------:R-:W0:Y:S01]  /*0ef0*/  LDS.128 R20, [R46+0x710] ;  /* 0x000710002e147984 */ /* 0x000e220000000c00 */
[C---:B------:R-:W-:Y:S01]  /*0f00*/  FFMA R17, R5.reuse, R17, R16 ;  /* 0x0000001105117223 */ /* 0x040fe20000000010 */
[----:B------:R-:W-:Y:S01]  /*0f10*/  FFMA R13, R5, R13, R12 ;  /* 0x0000000d050d7223 */ /* 0x000fe2000000000c */
[----:B------:R-:W-:Y:S02]  /*0f20*/  FFMA R10, R10, R6, R9 ;  /* 0x000000060a0a7223 */ /* 0x000fe40000000009 */
[C---:B------:R-:W-:Y:S01]  /*0f30*/  FFMA R18, R6.reuse, R18, R17 ;  /* 0x0000001206127223 */ /* 0x040fe20000000011 */
[----:B------:R-:W-:Y:S01]  /*0f40*/  FFMA R14, R6, R14, R13 ;  /* 0x0000000e060e7223 */ /* 0x000fe2000000000d */
[----:B------:R-:W-:Y:S02]  /*0f50*/  FFMA R55, R11, R7, R10 ;  /* 0x000000070b377223 */ /* 0x000fe4000000000a */
[C---:B------:R-:W-:Y:S01]  /*0f60*/  FFMA R52, R7.reuse, R19, R18 ;  /* 0x0000001307347223 */ /* 0x040fe20000000012 */
[----:B------:R-:W-:Y:S01]  /*0f70*/  FFMA R48, R7, R15, R14 ;  /* 0x0000000f07307223 */ /* 0x000fe2000000000e */
[----:B0-----:R-:W-:-:S04]  /*0f80*/  FFMA R20, R4, R20, R31 ;  /* 0x0000001404147223 */ /* 0x001fc8000000001f */
[----:B------:R-:W-:-:S04]  /*0f90*/  FFMA R21, R5, R21, R20 ;  /* 0x0000001505157223 */ /* 0x000fc80000000014 */
[----:B------:R-:W-:-:S04]  /*0fa0*/  FFMA R22, R6, R22, R21 ;  /* 0x0000001606167223 */ /* 0x000fc80000000015 */
[----:B------:R-:W-:Y:S01]  /*0fb0*/  FFMA R51, R7, R23, R22 ;  /* 0x0000001707337223 */ /* 0x000fe20000000016 */
[----:B------:R-:W-:Y:S06]  /*0fc0*/  BRA.U UP1, `(.L_x_0) ;  /* 0xfffffff901907547 */ /* 0x000fec000b83ffff */
[----:B------:R-:W-:Y:S05]  /*0fd0*/  BRA.U UP2, `(.L_x_1) ;  /* 0xfffffff502007547 */ /* 0x000fea000b83ffff */
[----:B------:R-:W0:Y:S01]  /*0fe0*/  S2R R5, SR_TID.X ;  /* 0x0000000000057919 */ /* 0x000e220000002100 */
[----:B------:R-:W1:Y:S01]  /*0ff0*/  LDC.64 R2, c[0x0][0x390] ;  /* 0x0000e400ff027b82 */ /* 0x000e620000000a00 */
[----:B------:R-:W-:-:S05]  /*1000*/  IMAD.SHL.U32 R4, R0, 0x100, RZ ;  /* 0x0000010000047824 */ /* 0x000fca00078e00ff */
[----:B------:R-:W-:Y:S02]  /*1010*/  LOP3.LUT R6, R4, 0x7fffc000, RZ, 0xc0, !PT ;  /* 0x7fffc00004067812 */ /* 0x000fe400078ec0ff */
[C---:B------:R-:W-:Y:S02]  /*1020*/  SHF.L.U32 R4, R0.reuse, 0x7, RZ ;  /* 0x0000000700047819 */ /* 0x040fe400000006ff */
[----:B------:R-:W-:Y:S02]  /*1030*/  SHF.L.U32 R0, R0, 0x3, RZ ;  /* 0x0000000300007819 */ /* 0x000fe400000006ff */
[----:B------:R-:W-:Y:S02]  /*1040*/  LOP3.LUT R4, R4, 0x1c00, RZ, 0xc0, !PT ;  /* 0x00001c0004047812 */ /* 0x000fe400078ec0ff */
[C---:B0-----:R-:W-:Y:S02]  /*1050*/  SHF.L.U32 R7, R5.reuse, 0x3, RZ ;  /* 0x0000000305077819 */ /* 0x041fe400000006ff */
[----:B------:R-:W-:-:S02]  /*1060*/  LOP3.LUT R8, R5, 0x7, RZ, 0xc0, !PT ;  /* 0x0000000705087812 */ /* 0x000fc400078ec0ff */
[----:B------:R-:W-:-:S04]  /*1070*/  LOP3.LUT R5, R7, 0x1fc0, RZ, 0xc0, !PT ;  /* 0x00001fc007057812 */ /* 0x000fc800078ec0ff */
[----:B------:R-:W-:Y:S02]  /*1080*/  IADD3 R6, PT, PT, R5, R6, R8 ;  /* 0x0000000605067210 */ /* 0x000fe40007ffe008 */
[----:B------:R-:W-:-:S04]  /*1090*/  LOP3.LUT R5, R0, 0x38, RZ, 0xc0, !PT ;  /* 0x0000003800057812 */ /* 0x000fc800078ec0ff */
[----:B------:R-:W-:-:S05]  /*10a0*/  IADD3 R5, PT, PT, R4, R6, R5 ;  /* 0x0000000604057210 */ /* 0x000fca0007ffe005 */
[----:B-1----:R-:W-:-:S05]  /*10b0*/  IMAD.WIDE.U32 R2, R5, 0x4, R2 ;  /* 0x0000000405027825 */ /* 0x002fca00078e0002 */
[----:B------:R-:W-:Y:S04]  /*10c0*/  STG.E desc[UR10][R2.64], R54 ;  /* 0x0000003602007986 */ /* 0x000fe8000c10190a */
[----:B------:R-:W-:Y:S04]  /*10d0*/  STG.E desc[UR10][R2.64+0x400], R53 ;  /* 0x0004003502007986 */ /* 0x000fe8000c10190a */
[----:B------:R-:W-:Y:S04]  /*10e0*/  STG.E desc[UR10][R2.64+0x800], R50 ;  /* 0x0008003202007986 */ /* 0x000fe8000c10190a */
[----:B------:R-:W-:Y:S04]  /*10f0*/  STG.E desc[UR10][R2.64+0xc00], R49 ;  /* 0x000c003102007986 */ /* 0x000fe8000c10190a */
[----:B------:R-:W-:Y:S04]  /*1100*/  STG.E desc[UR10][R2.64+0x8000], R55 ;  /* 0x0080003702007986 */ /* 0x000fe8000c10190a */
[----:B------:R-:W-:Y:S04]  /*1110*/  STG.E desc[UR10][R2.64+0x8400], R48 ;  /* 0x0084003002007986 */ /* 0x000fe8000c10190a */
[----:B------:R-:W-:Y:S04]  /*1120*/  STG.E desc[UR10][R2.64+0x8800], R52 ;  /* 0x0088003402007986 */ /* 0x000fe8000c10190a */
[----:B------:R-:W-:Y:S01]  /*1130*/  STG.E desc[UR10][R2.64+0x8c00], R51 ;  /* 0x008c003302007986 */ /* 0x000fe2000c10190a */
[----:B------:R-:W-:Y:S05]  /*1140*/  EXIT ;  /* 0x000000000000794d */ /* 0x000fea0003800000 */
.L_x_2:
[----:B------:R-:W-:-:S00]  /*1150*/  BRA `(.L_x_2) ;  /* 0xfffffffc00fc7947 */ /* 0x000fc0000383ffff */
[----:B------:R-:W-:-:S00]  /*1160*/  NOP ;  /* 0x0000000000007918 */ /* 0x000fc00000000000 */
        /* <DEDUP_REMOVED lines=9> */
.L_x_3:


//--------------------- .nv.shared.my_kernel_kernel0 --------------------------
	.section	.nv.shared.my_kernel_kernel0,"aw",@nobits
	.sectionflags	@""
	.align	4
.nv.shared.my_kernel_kernel0:
	.zero		4096


//--------------------- .nv.shared.reserved.0     --------------------------
	.section	.nv.shared.reserved.0,"aw",@nobits
	.weak		__nv_reservedSMEM_offset_0_alias
	.size		__nv_reservedSMEM_offset_0_alias, 0, 64
	.other		__nv_reservedSMEM_offset_0_alias,@"STO_CUDA_RESERVED_SHARED STV_DEFAULT"
__nv_reservedSMEM_offset_0_alias:
	.zero		0
	.zero		64


//--------------------- .nv.constant0.my_kernel_kernel0 --------------------------
	.section	.nv.constant0.my_kernel_kernel0,"a",@progbits
	.sectionflags	@""
	.align	4
.nv.constant0.my_kernel_kernel0:
	.zero		920


//--------------------- SYMBOLS --------------------------

	.type		.nv.reservedSmem.offset0,@object
	.size		.nv.reservedSmem.offset0,0x4
	.type		.nv.reservedSmem.cap,@object
	.size		.nv.reservedSmem.cap,0x4
